//
// Generated by NVIDIA NVVM Compiler
//
// Compiler Build ID: CL-36424714
// Cuda compilation tools, release 13.0, V13.0.88
// Based on NVVM 20.0.0
//

.version 9.0
.target sm_100
.address_size 64

	// .globl	_Z9addKernelPKdS0_Pdii
// _ZZ9addKernelPKdS0_PdiiE9sharedSum has been demoted

.visible .entry _Z9addKernelPKdS0_Pdii(
	.param .u64 .ptr .align 1 _Z9addKernelPKdS0_Pdii_param_0,
	.param .u64 .ptr .align 1 _Z9addKernelPKdS0_Pdii_param_1,
	.param .u64 .ptr .align 1 _Z9addKernelPKdS0_Pdii_param_2,
	.param .u32 _Z9addKernelPKdS0_Pdii_param_3,
	.param .u32 _Z9addKernelPKdS0_Pdii_param_4
)
{
	.reg .pred 	%p<6>;
	.reg .b32 	%r<17>;
	.reg .b64 	%rd<15>;
	.reg .b64 	%fd<8>;
	// demoted variable
	.shared .align 8 .b8 _ZZ9addKernelPKdS0_PdiiE9sharedSum[6280];
	ld.param.u64 	%rd3, [_Z9addKernelPKdS0_Pdii_param_0];
	ld.param.u64 	%rd4, [_Z9addKernelPKdS0_Pdii_param_1];
	ld.param.u64 	%rd2, [_Z9addKernelPKdS0_Pdii_param_2];
	ld.param.u32 	%r7, [_Z9addKernelPKdS0_Pdii_param_3];
	ld.param.u32 	%r8, [_Z9addKernelPKdS0_Pdii_param_4];
	cvta.to.global.u64 	%rd5, %rd4;
	cvta.to.global.u64 	%rd6, %rd3;
	mov.u32 	%r1, %ctaid.x;
	mov.u32 	%r2, %tid.x;
	mul.wide.u32 	%rd7, %r2, 8;
	add.s64 	%rd8, %rd6, %rd7;
	ld.global.f64 	%fd1, [%rd8];
	mul.lo.s32 	%r9, %r8, %r7;
	mad.lo.s32 	%r10, %r1, %r9, %r1;
	add.s32 	%r11, %r10, %r2;
	mul.wide.s32 	%rd9, %r11, 8;
	add.s64 	%rd10, %rd5, %rd9;
	ld.global.f64 	%fd2, [%rd10];
	mul.f64 	%fd3, %fd1, %fd2;
	shl.b32 	%r12, %r2, 3;
	mov.u32 	%r13, _ZZ9addKernelPKdS0_PdiiE9sharedSum;
	add.s32 	%r3, %r13, %r12;
	st.shared.f64 	[%r3], %fd3;
	bar.sync 	0;
	mov.u32 	%r16, %ntid.x;
	setp.lt.u32 	%p1, %r16, 2;
	@%p1 bra 	$L__BB0_4;
$L__BB0_1:
	shr.u32 	%r6, %r16, 1;
	setp.ge.u32 	%p2, %r2, %r6;
	@%p2 bra 	$L__BB0_3;
	shl.b32 	%r14, %r6, 3;
	add.s32 	%r15, %r3, %r14;
	ld.shared.f64 	%fd4, [%r15];
	ld.shared.f64 	%fd5, [%r3];
	add.f64 	%fd6, %fd4, %fd5;
	st.shared.f64 	[%r3], %fd6;
$L__BB0_3:
	bar.sync 	0;
	setp.gt.u32 	%p3, %r16, 3;
	mov.u32 	%r16, %r6;
	@%p3 bra 	$L__BB0_1;
$L__BB0_4:
	setp.ne.s32 	%p4, %r2, 0;
	@%p4 bra 	$L__BB0_8;
	ld.shared.f64 	%fd7, [_ZZ9addKernelPKdS0_PdiiE9sharedSum];
	cvta.to.global.u64 	%rd11, %rd2;
	mul.wide.u32 	%rd12, %r1, 8;
	add.s64 	%rd1, %rd11, %rd12;
	setp.leu.f64 	%p5, %fd7, 0d0000000000000000;
	@%p5 bra 	$L__BB0_7;
	mov.b64 	%rd14, 4607182418800017408;
	st.global.u64 	[%rd1], %rd14;
	bra.uni 	$L__BB0_8;
$L__BB0_7:
	mov.b64 	%rd13, 0;
	st.global.u64 	[%rd1], %rd13;
$L__BB0_8:
	ret;

}
	// .globl	_Z20addKernelPropagationPdS_PKdS1_ii
.visible .entry _Z20addKernelPropagationPdS_PKdS1_ii(
	.param .u64 .ptr .align 1 _Z20addKernelPropagationPdS_PKdS1_ii_param_0,
	.param .u64 .ptr .align 1 _Z20addKernelPropagationPdS_PKdS1_ii_param_1,
	.param .u64 .ptr .align 1 _Z20addKernelPropagationPdS_PKdS1_ii_param_2,
	.param .u64 .ptr .align 1 _Z20addKernelPropagationPdS_PKdS1_ii_param_3,
	.param .u32 _Z20addKernelPropagationPdS_PKdS1_ii_param_4,
	.param .u32 _Z20addKernelPropagationPdS_PKdS1_ii_param_5
)
{
	.reg .pred 	%p<2>;
	.reg .b32 	%r<8>;
	.reg .b64 	%rd<16>;
	.reg .b64 	%fd<8>;

	ld.param.u64 	%rd1, [_Z20addKernelPropagationPdS_PKdS1_ii_param_0];
	ld.param.u64 	%rd2, [_Z20addKernelPropagationPdS_PKdS1_ii_param_1];
	ld.param.u64 	%rd3, [_Z20addKernelPropagationPdS_PKdS1_ii_param_2];
	ld.param.u64 	%rd4, [_Z20addKernelPropagationPdS_PKdS1_ii_param_3];
	ld.param.u32 	%r2, [_Z20addKernelPropagationPdS_PKdS1_ii_param_4];
	ld.param.u32 	%r3, [_Z20addKernelPropagationPdS_PKdS1_ii_param_5];
	cvta.to.global.u64 	%rd5, %rd4;
	cvta.to.global.u64 	%rd6, %rd3;
	mov.u32 	%r1, %ctaid.x;
	mul.wide.u32 	%rd7, %r1, 8;
	add.s64 	%rd8, %rd6, %rd7;
	ld.global.f64 	%fd1, [%rd8];
	add.s64 	%rd9, %rd5, %rd7;
	ld.global.f64 	%fd2, [%rd9];
	setp.eq.f64 	%p1, %fd1, %fd2;
	@%p1 bra 	$L__BB1_2;
	cvta.to.global.u64 	%rd10, %rd1;
	cvta.to.global.u64 	%rd11, %rd2;
	mov.u32 	%r4, %tid.x;
	mul.lo.s32 	%r5, %r3, %r2;
	mad.lo.s32 	%r6, %r1, %r5, %r1;
	add.s32 	%r7, %r6, %r4;
	mul.wide.u32 	%rd12, %r4, 8;
	add.s64 	%rd13, %rd10, %rd12;
	ld.global.f64 	%fd3, [%rd13];
	mul.f64 	%fd4, %fd3, 0d3FE0000000000000;
	sub.f64 	%fd5, %fd2, %fd1;
	mul.wide.s32 	%rd14, %r7, 8;
	add.s64 	%rd15, %rd11, %rd14;
	ld.global.f64 	%fd6, [%rd15];
	fma.rn.f64 	%fd7, %fd4, %fd5, %fd6;
	st.global.f64 	[%rd15], %fd7;
$L__BB1_2:
	ret;

}


// ===== COMPILED SASS (sm_100) =====

	.target	sm_100

	.elftype	@"ET_EXEC"


//--------------------- .note.nv.tkinfo           --------------------------
	.section	.note.nv.tkinfo,"",@"SHT_NOTE"
	.sectionflags	@"SHF_NOTE_NV_TKINFO"
	.tkinfo
        /*0018*/ 	.word	0x00000002
        /*0030*/ 	.string	""
        /*0030*/ 	.string	"ptxas"
        /*0030*/ 	.string	"Cuda compilation tools, release 13.0, V13.0.88"
        /*0030*/ 	.string	"Build cuda_13.0.r13.0/compiler.36424714_0"
        /*0030*/ 	.string	"-arch sm_100 -m 64 "



//--------------------- .note.nv.cuinfo           --------------------------
	.section	.note.nv.cuinfo,"",@"SHT_NOTE"
	.sectionflags	@"SHF_NOTE_NV_CUINFO"
        /*0018*/ 	.short	0x0002
        /*001a*/ 	.short	0x0064
        /*001c*/ 	.short	0x0082
	.zero		2


//--------------------- .nv.info                  --------------------------
	.section	.nv.info,"",@"SHT_CUDA_INFO"
	.align	4


	//----- nvinfo : EIATTR_REGCOUNT
	.align		4
        /*0000*/ 	.byte	0x04, 0x2f
        /*0002*/ 	.short	(.L_1 - .L_0)
	.align		4
.L_0:
        /*0004*/ 	.word	index@(_Z9addKernelPKdS0_Pdii)
        /*0008*/ 	.word	0x0000000d


	//----- nvinfo : EIATTR_FRAME_SIZE
	.align		4
.L_1:
        /*000c*/ 	.byte	0x04, 0x11
        /*000e*/ 	.short	(.L_3 - .L_2)
	.align		4
.L_2:
        /*0010*/ 	.word	index@(_Z9addKernelPKdS0_Pdii)
        /*0014*/ 	.word	0x00000000


	//----- nvinfo : EIATTR_REGCOUNT
	.align		4
.L_3:
        /*0018*/ 	.byte	0x04, 0x2f
        /*001a*/ 	.short	(.L_5 - .L_4)
	.align		4
.L_4:
        /*001c*/ 	.word	index@(_Z20addKernelPropagationPdS_PKdS1_ii)
        /*0020*/ 	.word	0x00000012


	//----- nvinfo : EIATTR_FRAME_SIZE
	.align		4
.L_5:
        /*0024*/ 	.byte	0x04, 0x11
        /*0026*/ 	.short	(.L_7 - .L_6)
	.align		4
.L_6:
        /*0028*/ 	.word	index@(_Z20addKernelPropagationPdS_PKdS1_ii)
        /*002c*/ 	.word	0x00000000


	//----- nvinfo : EIATTR_MIN_STACK_SIZE
	.align		4
.L_7:
        /*0030*/ 	.byte	0x04, 0x12
        /*0032*/ 	.short	(.L_9 - .L_8)
	.align		4
.L_8:
        /*0034*/ 	.word	index@(_Z20addKernelPropagationPdS_PKdS1_ii)
        /*0038*/ 	.word	0x00000000


	//----- nvinfo : EIATTR_MIN_STACK_SIZE
	.align		4
.L_9:
        /*003c*/ 	.byte	0x04, 0x12
        /*003e*/ 	.short	(.L_11 - .L_10)
	.align		4
.L_10:
        /*0040*/ 	.word	index@(_Z9addKernelPKdS0_Pdii)
        /*0044*/ 	.word	0x00000000
.L_11:


//--------------------- .nv.compat                --------------------------
	.section	.nv.compat,"",@"SHT_CUDA_COMPAT_INFO"
	.align	4
        /*0000*/ 	.byte	0x02, 0x09, 0x00, 0x00, 0x02, 0x02, 0x01, 0x00, 0x02, 0x05, 0x05, 0x00, 0x03, 0x07, 0x01, 0x01
        /*0010*/ 	.byte	0x02, 0x03, 0x00, 0x00, 0x02, 0x06, 0x01, 0x00, 0x04, 0x0b, 0x08, 0x00, 0x01, 0x00, 0x00, 0x00
        /*0020*/ 	.byte	0x00, 0x00, 0x00, 0x00


//--------------------- .nv.info._Z20addKernelPropagationPdS_PKdS1_ii --------------------------
	.section	.nv.info._Z20addKernelPropagationPdS_PKdS1_ii,"",@"SHT_CUDA_INFO"
	.sectionflags	@""
	.align	4


	//----- nvinfo : EIATTR_CUDA_API_VERSION
	.align		4
        /*0000*/ 	.byte	0x04, 0x37
        /*0002*/ 	.short	(.L_13 - .L_12)
.L_12:
        /*0004*/ 	.word	0x00000082


	//----- nvinfo : EIATTR_KPARAM_INFO
	.align		4
.L_13:
        /*0008*/ 	.byte	0x04, 0x17
        /*000a*/ 	.short	(.L_15 - .L_14)
.L_14:
        /*000c*/ 	.word	0x00000000
        /*0010*/ 	.short	0x0005
        /*0012*/ 	.short	0x0024
        /*0014*/ 	.byte	0x00, 0xf0, 0x11, 0x00


	//----- nvinfo : EIATTR_KPARAM_INFO
	.align		4
.L_15:
        /*0018*/ 	.byte	0x04, 0x17
        /*001a*/ 	.short	(.L_17 - .L_16)
.L_16:
        /*001c*/ 	.word	0x00000000
        /*0020*/ 	.short	0x0004
        /*0022*/ 	.short	0x0020
        /*0024*/ 	.byte	0x00, 0xf0, 0x11, 0x00


	//----- nvinfo : EIATTR_KPARAM_INFO
	.align		4
.L_17:
        /*0028*/ 	.byte	0x04, 0x17
        /*002a*/ 	.short	(.L_19 - .L_18)
.L_18:
        /*002c*/ 	.word	0x00000000
        /*0030*/ 	.short	0x0003
        /*0032*/ 	.short	0x0018
        /*0034*/ 	.byte	0x00, 0xf5, 0x21, 0x00


	//----- nvinfo : EIATTR_KPARAM_INFO
	.align		4
.L_19:
        /*0038*/ 	.byte	0x04, 0x17
        /*003a*/ 	.short	(.L_21 - .L_20)
.L_20:
        /*003c*/ 	.word	0x00000000
        /*0040*/ 	.short	0x0002
        /*0042*/ 	.short	0x0010
        /*0044*/ 	.byte	0x00, 0xf5, 0x21, 0x00


	//----- nvinfo : EIATTR_KPARAM_INFO
	.align		4
.L_21:
        /*0048*/ 	.byte	0x04, 0x17
        /*004a*/ 	.short	(.L_23 - .L_22)
.L_22:
        /*004c*/ 	.word	0x00000000
        /*0050*/ 	.short	0x0001
        /*0052*/ 	.short	0x0008
        /*0054*/ 	.byte	0x00, 0xf5, 0x21, 0x00


	//----- nvinfo : EIATTR_KPARAM_INFO
	.align		4
.L_23:
        /*0058*/ 	.byte	0x04, 0x17
        /*005a*/ 	.short	(.L_25 - .L_24)
.L_24:
        /*005c*/ 	.word	0x00000000
        /*0060*/ 	.short	0x0000
        /*0062*/ 	.short	0x0000
        /*0064*/ 	.byte	0x00, 0xf5, 0x21, 0x00


	//----- nvinfo : EIATTR_SPARSE_MMA_MASK
	.align		4
.L_25:
        /*0068*/ 	.byte	0x03, 0x50
        /*006a*/ 	.short	0x0000


	//----- nvinfo : EIATTR_MAXREG_COUNT
	.align		4
        /*006c*/ 	.byte	0x03, 0x1b
        /*006e*/ 	.short	0x00ff


	//----- nvinfo : EIATTR_MERCURY_ISA_VERSION
	.align		4
        /*0070*/ 	.byte	0x03, 0x5f
        /*0072*/ 	.short	0x0101


	//----- nvinfo : EIATTR_VRC_CTA_INIT_COUNT
	.align		4
        /*0074*/ 	.byte	0x02, 0x4a
	.zero		1
	.zero		1


	//----- nvinfo : EIATTR_EXIT_INSTR_OFFSETS
	.align		4
        /*0078*/ 	.byte	0x04, 0x1c
        /*007a*/ 	.short	(.L_27 - .L_26)


	//   ....[0]....
.L_26:
        /*007c*/ 	.word	0x000000a0


	//   ....[1]....
        /*0080*/ 	.word	0x000001a0


	//----- nvinfo : EIATTR_CBANK_PARAM_SIZE
	.align		4
.L_27:
        /*0084*/ 	.byte	0x03, 0x19
        /*0086*/ 	.short	0x0028


	//----- nvinfo : EIATTR_PARAM_CBANK
	.align		4
        /*0088*/ 	.byte	0x04, 0x0a
        /*008a*/ 	.short	(.L_29 - .L_28)
	.align		4
.L_28:
        /*008c*/ 	.word	index@(.nv.constant0._Z20addKernelPropagationPdS_PKdS1_ii)
        /*0090*/ 	.short	0x0380
        /*0092*/ 	.short	0x0028


	//----- nvinfo : EIATTR_SW_WAR
	.align		4
.L_29:
        /*0094*/ 	.byte	0x04, 0x36
        /*0096*/ 	.short	(.L_31 - .L_30)
.L_30:
        /*0098*/ 	.word	0x00000008
.L_31:


//--------------------- .nv.info._Z9addKernelPKdS0_Pdii --------------------------
	.section	.nv.info._Z9addKernelPKdS0_Pdii,"",@"SHT_CUDA_INFO"
	.sectionflags	@""
	.align	4


	//----- nvinfo : EIATTR_CUDA_API_VERSION
	.align		4
        /*0000*/ 	.byte	0x04, 0x37
        /*0002*/ 	.short	(.L_33 - .L_32)
.L_32:
        /*0004*/ 	.word	0x00000082


	//----- nvinfo : EIATTR_KPARAM_INFO
	.align		4
.L_33:
        /*0008*/ 	.byte	0x04, 0x17
        /*000a*/ 	.short	(.L_35 - .L_34)
.L_34:
        /*000c*/ 	.word	0x00000000
        /*0010*/ 	.short	0x0004
        /*0012*/ 	.short	0x001c
        /*0014*/ 	.byte	0x00, 0xf0, 0x11, 0x00


	//----- nvinfo : EIATTR_KPARAM_INFO
	.align		4
.L_35:
        /*0018*/ 	.byte	0x04, 0x17
        /*001a*/ 	.short	(.L_37 - .L_36)
.L_36:
        /*001c*/ 	.word	0x00000000
        /*0020*/ 	.short	0x0003
        /*0022*/ 	.short	0x0018
        /*0024*/ 	.byte	0x00, 0xf0, 0x11, 0x00


	//----- nvinfo : EIATTR_KPARAM_INFO
	.align		4
.L_37:
        /*0028*/ 	.byte	0x04, 0x17
        /*002a*/ 	.short	(.L_39 - .L_38)
.L_38:
        /*002c*/ 	.word	0x00000000
        /*0030*/ 	.short	0x0002
        /*0032*/ 	.short	0x0010
        /*0034*/ 	.byte	0x00, 0xf5, 0x21, 0x00


	//----- nvinfo : EIATTR_KPARAM_INFO
	.align		4
.L_39:
        /*0038*/ 	.byte	0x04, 0x17
        /*003a*/ 	.short	(.L_41 - .L_40)
.L_40:
        /*003c*/ 	.word	0x00000000
        /*0040*/ 	.short	0x0001
        /*0042*/ 	.short	0x0008
        /*0044*/ 	.byte	0x00, 0xf5, 0x21, 0x00


	//----- nvinfo : EIATTR_KPARAM_INFO
	.align		4
.L_41:
        /*0048*/ 	.byte	0x04, 0x17
        /*004a*/ 	.short	(.L_43 - .L_42)
.L_42:
        /*004c*/ 	.word	0x00000000
        /*0050*/ 	.short	0x0000
        /*0052*/ 	.short	0x0000
        /*0054*/ 	.byte	0x00, 0xf5, 0x21, 0x00


	//----- nvinfo : EIATTR_SPARSE_MMA_MASK
	.align		4
.L_43:
        /*0058*/ 	.byte	0x03, 0x50
        /*005a*/ 	.short	0x0000


	//----- nvinfo : EIATTR_MAXREG_COUNT
	.align		4
        /*005c*/ 	.byte	0x03, 0x1b
        /*005e*/ 	.short	0x00ff


	//----- nvinfo : EIATTR_NUM_BARRIERS
	.align		4
        /*0060*/ 	.byte	0x02, 0x4c
        /*0062*/ 	.byte	0x01
	.zero		1


	//----- nvinfo : EIATTR_MERCURY_ISA_VERSION
	.align		4
        /*0064*/ 	.byte	0x03, 0x5f
        /*0066*/ 	.short	0x0101


	//----- nvinfo : EIATTR_VRC_CTA_INIT_COUNT
	.align		4
        /*0068*/ 	.byte	0x02, 0x4a
	.zero		1
	.zero		1


	//----- nvinfo : EIATTR_EXIT_INSTR_OFFSETS
	.align		4
        /*006c*/ 	.byte	0x04, 0x1c
        /*006e*/ 	.short	(.L_45 - .L_44)


	//   ....[0]....
.L_44:
        /*0070*/ 	.word	0x00000250


	//   ....[1]....
        /*0074*/ 	.word	0x00000300


	//   ....[2]....
        /*0078*/ 	.word	0x00000320


	//----- nvinfo : EIATTR_CBANK_PARAM_SIZE
	.align		4
.L_45:
        /*007c*/ 	.byte	0x03, 0x19
        /*007e*/ 	.short	0x0020


	//----- nvinfo : EIATTR_PARAM_CBANK
	.align		4
        /*0080*/ 	.byte	0x04, 0x0a
        /*0082*/ 	.short	(.L_47 - .L_46)
	.align		4
.L_46:
        /*0084*/ 	.word	index@(.nv.constant0._Z9addKernelPKdS0_Pdii)
        /*0088*/ 	.short	0x0380
        /*008a*/ 	.short	0x0020


	//----- nvinfo : EIATTR_SW_WAR
	.align		4
.L_47:
        /*008c*/ 	.byte	0x04, 0x36
        /*008e*/ 	.short	(.L_49 - .L_48)
.L_48:
        /*0090*/ 	.word	0x00000008
.L_49:


//--------------------- .nv.callgraph             --------------------------
	.section	.nv.callgraph,"",@"SHT_CUDA_CALLGRAPH"
	.align	4
	.sectionentsize	8
	.align		4
        /*0000*/ 	.word	0x00000000
	.align		4
        /*0004*/ 	.word	0xffffffff
	.align		4
        /*0008*/ 	.word	0x00000000
	.align		4
        /*000c*/ 	.word	0xfffffffe
	.align		4
        /*0010*/ 	.word	0x00000000
	.align		4
        /*0014*/ 	.word	0xfffffffd
	.align		4
        /*0018*/ 	.word	0x00000000
	.align		4
        /*001c*/ 	.word	0xfffffffc


//--------------------- .text._Z20addKernelPropagationPdS_PKdS1_ii --------------------------
	.section	.text._Z20addKernelPropagationPdS_PKdS1_ii,"ax",@progbits
	.align	128
        .global         _Z20addKernelPropagationPdS_PKdS1_ii
        .type           _Z20addKernelPropagationPdS_PKdS1_ii,@function
        .size           _Z20addKernelPropagationPdS_PKdS1_ii,(.L_x_4 - _Z20addKernelPropagationPdS_PKdS1_ii)
        .other          _Z20addKernelPropagationPdS_PKdS1_ii,@"STO_CUDA_ENTRY STV_DEFAULT"
_Z20addKernelPropagationPdS_PKdS1_ii:
.text._Z20addKernelPropagationPdS_PKdS1_ii:
[----:B------:R-:W-:Y:S01]  /*0000*/  LDC R1, c[0x0][0x37c] ;  /* 0x0000df00ff017b82 */ /* 0x000fe20000000800 */
[----:B------:R-:W0:Y:S07]  /*0010*/  S2R R11, SR_CTAID.X ;  /* 0x00000000000b7919 */ /* 0x000e2e0000002500 */
[----:B------:R-:W0:Y:S01]  /*0020*/  LDC.64 R2, c[0x0][0x390] ;  /* 0x0000e400ff027b82 */ /* 0x000e220000000a00 */
[----:B------:R-:W1:Y:S07]  /*0030*/  LDCU.64 UR4, c[0x0][0x358] ;  /* 0x00006b00ff0477ac */ /* 0x000e6e0008000a00 */
[----:B------:R-:W2:Y:S01]  /*0040*/  LDC.64 R4, c[0x0][0x398] ;  /* 0x0000e600ff047b82 */ /* 0x000ea20000000a00 */
[----:B0-----:R-:W-:-:S04]  /*0050*/  IMAD.WIDE.U32 R2, R11, 0x8, R2 ;  /* 0x000000080b027825 */ /* 0x001fc800078e0002 */
[----:B--2---:R-:W-:Y:S02]  /*0060*/  IMAD.WIDE.U32 R4, R11, 0x8, R4 ;  /* 0x000000080b047825 */ /* 0x004fe400078e0004 */
[----:B-1----:R-:W2:Y:S04]  /*0070*/  LDG.E.64 R2, desc[UR4][R2.64] ;  /* 0x0000000402027981 */ /* 0x002ea8000c1e1b00 */
[----:B------:R-:W2:Y:S02]  /*0080*/  LDG.E.64 R4, desc[UR4][R4.64] ;  /* 0x0000000404047981 */ /* 0x000ea4000c1e1b00 */
[----:B--2---:R-:W-:-:S14]  /*0090*/  DSETP.NEU.AND P0, PT, R2, R4, PT ;  /* 0x000000040200722a */ /* 0x004fdc0003f0d000 */
[----:B------:R-:W-:Y:S05]  /*00a0*/  @!P0 EXIT ;  /* 0x000000000000894d */ /* 0x000fea0003800000 */
[----:B------:R-:W0:Y:S01]  /*00b0*/  S2R R13, SR_TID.X ;  /* 0x00000000000d7919 */ /* 0x000e220000002100 */
[----:B------:R-:W1:Y:S08]  /*00c0*/  LDC.64 R14, c[0x0][0x3a0] ;  /* 0x0000e800ff0e7b82 */ /* 0x000e700000000a00 */
[----:B------:R-:W0:Y:S08]  /*00d0*/  LDC.64 R6, c[0x0][0x380] ;  /* 0x0000e000ff067b82 */ /* 0x000e300000000a00 */
[----:B------:R-:W2:Y:S01]  /*00e0*/  LDC.64 R8, c[0x0][0x388] ;  /* 0x0000e200ff087b82 */ /* 0x000ea20000000a00 */
[----:B-1----:R-:W-:-:S04]  /*00f0*/  IMAD R0, R15, R14, RZ ;  /* 0x0000000e0f007224 */ /* 0x002fc800078e02ff */
[----:B------:R-:W-:Y:S02]  /*0100*/  IMAD R0, R0, R11, R11 ;  /* 0x0000000b00007224 */ /* 0x000fe400078e020b */
[----:B0-----:R-:W-:-:S03]  /*0110*/  IMAD.WIDE.U32 R6, R13, 0x8, R6 ;  /* 0x000000080d067825 */ /* 0x001fc600078e0006 */
[----:B------:R-:W-:-:S03]  /*0120*/  IADD3 R11, PT, PT, R0, R13, RZ ;  /* 0x0000000d000b7210 */ /* 0x000fc60007ffe0ff */
[----:B------:R-:W3:Y:S02]  /*0130*/  LDG.E.64 R6, desc[UR4][R6.64] ;  /* 0x0000000406067981 */ /* 0x000ee4000c1e1b00 */
[----:B--2---:R-:W-:-:S05]  /*0140*/  IMAD.WIDE R8, R11, 0x8, R8 ;  /* 0x000000080b087825 */ /* 0x004fca00078e0208 */
[----:B------:R-:W2:Y:S01]  /*0150*/  LDG.E.64 R10, desc[UR4][R8.64] ;  /* 0x00000004080a7981 */ /* 0x000ea2000c1e1b00 */
[----:B------:R-:W-:Y:S02]  /*0160*/  DADD R4, -R2, R4 ;  /* 0x0000000002047229 */ /* 0x000fe40000000104 */
[----:B---3--:R-:W-:-:S08]  /*0170*/  DMUL R2, R6, 0.5 ;  /* 0x3fe0000006027828 */ /* 0x008fd00000000000 */
[----:B--2---:R-:W-:-:S07]  /*0180*/  DFMA R2, R2, R4, R10 ;  /* 0x000000040202722b */ /* 0x004fce000000000a */
[----:B------:R-:W-:Y:S01]  /*0190*/  STG.E.64 desc[UR4][R8.64], R2 ;  /* 0x0000000208007986 */ /* 0x000fe2000c101b04 */
[----:B------:R-:W-:Y:S05]  /*01a0*/  EXIT ;  /* 0x000000000000794d */ /* 0x000fea0003800000 */
.L_x_0:
[----:B------:R-:W-:-:S00]  /*01b0*/  BRA `(.L_x_0) ;  /* 0xfffffffc00fc7947 */ /* 0x000fc0000383ffff */
[----:B------:R-:W-:-:S00]  /*01c0*/  NOP ;  /* 0x0000000000007918 */ /* 0x000fc00000000000 */
        /* <DEDUP_REMOVED lines=11> */
.L_x_4:


//--------------------- .text._Z9addKernelPKdS0_Pdii --------------------------
	.section	.text._Z9addKernelPKdS0_Pdii,"ax",@progbits
	.align	128
        .global         _Z9addKernelPKdS0_Pdii
        .type           _Z9addKernelPKdS0_Pdii,@function
        .size           _Z9addKernelPKdS0_Pdii,(.L_x_5 - _Z9addKernelPKdS0_Pdii)
        .other          _Z9addKernelPKdS0_Pdii,@"STO_CUDA_ENTRY STV_DEFAULT"
_Z9addKernelPKdS0_Pdii:
.text._Z9addKernelPKdS0_Pdii:
[----:B------:R-:W-:Y:S01]  /*0000*/  LDC R1, c[0x0][0x37c] ;  /* 0x0000df00ff017b82 */ /* 0x000fe20000000800 */
[----:B------:R-:W0:Y:S07]  /*0010*/  S2R R0, SR_CTAID.X ;  /* 0x0000000000007919 */ /* 0x000e2e0000002500 */
[----:B------:R-:W1:Y:S01]  /*0020*/  LDC.64 R8, c[0x0][0x398] ;  /* 0x0000e600ff087b82 */ /* 0x000e620000000a00 */
[----:B------:R-:W2:Y:S01]  /*0030*/  LDCU.64 UR6, c[0x0][0x358] ;  /* 0x00006b00ff0677ac */ /* 0x000ea20008000a00 */
[----:B------:R-:W3:Y:S06]  /*0040*/  S2R R2, SR_TID.X ;  /* 0x0000000000027919 */ /* 0x000eec0000002100 */
[----:B------:R-:W4:Y:S08]  /*0050*/  LDC.64 R4, c[0x0][0x380] ;  /* 0x0000e000ff047b82 */ /* 0x000f300000000a00 */
[----:B------:R-:W5:Y:S01]  /*0060*/  LDC.64 R6, c[0x0][0x388] ;  /* 0x0000e200ff067b82 */ /* 0x000f620000000a00 */
[----:B-1----:R-:W-:-:S04]  /*0070*/  IMAD R3, R9, R8, RZ ;  /* 0x0000000809037224 */ /* 0x002fc800078e02ff */
[----:B0-----:R-:W-:-:S04]  /*0080*/  IMAD R3, R3, R0, R0 ;  /* 0x0000000003037224 */ /* 0x001fc800078e0200 */
[----:B---3--:R-:W-:Y:S02]  /*0090*/  IMAD.IADD R3, R3, 0x1, R2 ;  /* 0x0000000103037824 */ /* 0x008fe400078e0202 */
[----:B----4-:R-:W-:-:S04]  /*00a0*/  IMAD.WIDE.U32 R4, R2, 0x8, R4 ;  /* 0x0000000802047825 */ /* 0x010fc800078e0004 */
[----:B-----5:R-:W-:Y:S02]  /*00b0*/  IMAD.WIDE R6, R3, 0x8, R6 ;  /* 0x0000000803067825 */ /* 0x020fe400078e0206 */
[----:B--2---:R-:W2:Y:S04]  /*00c0*/  LDG.E.64 R4, desc[UR6][R4.64] ;  /* 0x0000000604047981 */ /* 0x004ea8000c1e1b00 */
[----:B------:R-:W2:Y:S01]  /*00d0*/  LDG.E.64 R6, desc[UR6][R6.64] ;  /* 0x0000000606067981 */ /* 0x000ea2000c1e1b00 */
[----:B------:R-:W0:Y:S01]  /*00e0*/  S2UR UR5, SR_CgaCtaId ;  /* 0x00000000000579c3 */ /* 0x000e220000008800 */
[----:B------:R-:W-:Y:S01]  /*00f0*/  UMOV UR4, 0x400 ;  /* 0x0000040000047882 */ /* 0x000fe20000000000 */
[----:B------:R-:W1:Y:S01]  /*0100*/  LDCU UR8, c[0x0][0x360] ;  /* 0x00006c00ff0877ac */ /* 0x000e620008000800 */
[----:B------:R-:W-:Y:S01]  /*0110*/  ISETP.NE.AND P0, PT, R2, RZ, PT ;  /* 0x000000ff0200720c */ /* 0x000fe20003f05270 */
[----:B-1----:R-:W-:-:S02]  /*0120*/  UISETP.GE.U32.AND UP0, UPT, UR8, 0x2, UPT ;  /* 0x000000020800788c */ /* 0x002fc4000bf06070 */
[----:B0-----:R-:W-:-:S06]  /*0130*/  ULEA UR4, UR5, UR4, 0x18 ;  /* 0x0000000405047291 */ /* 0x001fcc000f8ec0ff */
[----:B------:R-:W-:Y:S01]  /*0140*/  LEA R3, R2, UR4, 0x3 ;  /* 0x0000000402037c11 */ /* 0x000fe2000f8e18ff */
[----:B--2---:R-:W-:-:S07]  /*0150*/  DMUL R8, R4, R6 ;  /* 0x0000000604087228 */ /* 0x004fce0000000000 */
[----:B------:R0:W-:Y:S01]  /*0160*/  STS.64 [R3], R8 ;  /* 0x0000000803007388 */ /* 0x0001e20000000a00 */
[----:B------:R-:W-:Y:S06]  /*0170*/  BAR.SYNC.DEFER_BLOCKING 0x0 ;  /* 0x0000000000007b1d */ /* 0x000fec0000010000 */
[----:B------:R-:W-:Y:S05]  /*0180*/  BRA.U !UP0, `(.L_x_1) ;  /* 0x0000000108307547 */ /* 0x000fea000b800000 */
[----:B0-----:R-:W-:-:S07]  /*0190*/  IMAD.U32 R8, RZ, RZ, UR8 ;  /* 0x00000008ff087e24 */ /* 0x001fce000f8e00ff */
.L_x_2:
[----:B------:R-:W-:-:S04]  /*01a0*/  SHF.R.U32.HI R10, RZ, 0x1, R8 ;  /* 0x00000001ff0a7819 */ /* 0x000fc80000011608 */
[----:B------:R-:W-:-:S13]  /*01b0*/  ISETP.GE.U32.AND P1, PT, R2, R10, PT ;  /* 0x0000000a0200720c */ /* 0x000fda0003f26070 */
[----:B------:R-:W-:Y:S01]  /*01c0*/  @!P1 LEA R9, R10, R3, 0x3 ;  /* 0x000000030a099211 */ /* 0x000fe200078e18ff */
[----:B------:R-:W-:Y:S04]  /*01d0*/  @!P1 LDS.64 R6, [R3] ;  /* 0x0000000003069984 */ /* 0x000fe80000000a00 */
[----:B------:R-:W0:Y:S02]  /*01e0*/  @!P1 LDS.64 R4, [R9] ;  /* 0x0000000009049984 */ /* 0x000e240000000a00 */
[----:B0-----:R-:W-:-:S07]  /*01f0*/  @!P1 DADD R4, R4, R6 ;  /* 0x0000000004049229 */ /* 0x001fce0000000006 */
[----:B------:R1:W-:Y:S01]  /*0200*/  @!P1 STS.64 [R3], R4 ;  /* 0x0000000403009388 */ /* 0x0003e20000000a00 */
[----:B------:R-:W-:Y:S01]  /*0210*/  BAR.SYNC.DEFER_BLOCKING 0x0 ;  /* 0x0000000000007b1d */ /* 0x000fe20000010000 */
[----:B------:R-:W-:Y:S01]  /*0220*/  ISETP.GT.U32.AND P1, PT, R8, 0x3, PT ;  /* 0x000000030800780c */ /* 0x000fe20003f24070 */
[----:B------:R-:W-:-:S12]  /*0230*/  IMAD.MOV.U32 R8, RZ, RZ, R10 ;  /* 0x000000ffff087224 */ /* 0x000fd800078e000a */
[----:B-1----:R-:W-:Y:S05]  /*0240*/  @P1 BRA `(.L_x_2) ;  /* 0xfffffffc00d41947 */ /* 0x002fea000383ffff */
.L_x_1:
[----:B------:R-:W-:Y:S05]  /*0250*/  @P0 EXIT ;  /* 0x000000000000094d */ /* 0x000fea0003800000 */
[----:B------:R-:W1:Y:S01]  /*0260*/  S2UR UR5, SR_CgaCtaId ;  /* 0x00000000000579c3 */ /* 0x000e620000008800 */
[----:B------:R-:W-:-:S07]  /*0270*/  UMOV UR4, 0x400 ;  /* 0x0000040000047882 */ /* 0x000fce0000000000 */
[----:B0-----:R-:W0:Y:S01]  /*0280*/  LDC.64 R2, c[0x0][0x390] ;  /* 0x0000e400ff027b82 */ /* 0x001e220000000a00 */
[----:B-1----:R-:W-:Y:S01]  /*0290*/  ULEA UR4, UR5, UR4, 0x18 ;  /* 0x0000000405047291 */ /* 0x002fe2000f8ec0ff */
[----:B0-----:R-:W-:-:S08]  /*02a0*/  IMAD.WIDE.U32 R2, R0, 0x8, R2 ;  /* 0x0000000800027825 */ /* 0x001fd000078e0002 */
[----:B------:R-:W0:Y:S02]  /*02b0*/  LDS.64 R4, [UR4] ;  /* 0x00000004ff047984 */ /* 0x000e240008000a00 */
[----:B0-----:R-:W-:-:S14]  /*02c0*/  DSETP.GT.AND P0, PT, R4, RZ, PT ;  /* 0x000000ff0400722a */ /* 0x001fdc0003f04000 */
[----:B------:R-:W-:Y:S02]  /*02d0*/  @P0 MOV R4, 0x0 ;  /* 0x0000000000040802 */ /* 0x000fe40000000f00 */
[----:B------:R-:W-:-:S05]  /*02e0*/  @P0 MOV R5, 0x3ff00000 ;  /* 0x3ff0000000050802 */ /* 0x000fca0000000f00 */
[----:B------:R0:W-:Y:S01]  /*02f0*/  @P0 STG.E.64 desc[UR6][R2.64], R4 ;  /* 0x0000000402000986 */ /* 0x0001e2000c101b06 */
[----:B------:R-:W-:Y:S05]  /*0300*/  @P0 EXIT ;  /* 0x000000000000094d */ /* 0x000fea0003800000 */
[----:B------:R-:W-:Y:S01]  /*0310*/  STG.E.64 desc[UR6][R2.64], RZ ;  /* 0x000000ff02007986 */ /* 0x000fe2000c101b06 */
[----:B------:R-:W-:Y:S05]  /*0320*/  EXIT ;  /* 0x000000000000794d */ /* 0x000fea0003800000 */
.L_x_3:
        /* <DEDUP_REMOVED lines=13> */
.L_x_5:


//--------------------- .nv.shared.reserved.0     --------------------------
	.section	.nv.shared.reserved.0,"aw",@nobits
	.weak		__nv_reservedSMEM_offset_0_alias
	.size		__nv_reservedSMEM_offset_0_alias, 0, 64
	.other		__nv_reservedSMEM_offset_0_alias,@"STO_CUDA_RESERVED_SHARED STV_DEFAULT"
__nv_reservedSMEM_offset_0_alias:
	.zero		0
	.zero		64


//--------------------- .nv.shared._Z9addKernelPKdS0_Pdii --------------------------
	.section	.nv.shared._Z9addKernelPKdS0_Pdii,"aw",@nobits
	.sectionflags	@""
	.align	8
.nv.shared._Z9addKernelPKdS0_Pdii:
	.zero		7304


//--------------------- .nv.constant0._Z20addKernelPropagationPdS_PKdS1_ii --------------------------
	.section	.nv.constant0._Z20addKernelPropagationPdS_PKdS1_ii,"a",@progbits
	.sectionflags	@""
	.align	4
.nv.constant0._Z20addKernelPropagationPdS_PKdS1_ii:
	.zero		936


//--------------------- .nv.constant0._Z9addKernelPKdS0_Pdii --------------------------
	.section	.nv.constant0._Z9addKernelPKdS0_Pdii,"a",@progbits
	.sectionflags	@""
	.align	4
.nv.constant0._Z9addKernelPKdS0_Pdii:
	.zero		928


//--------------------- SYMBOLS --------------------------

	.type		.nv.reservedSmem.offset0,@object
	.size		.nv.reservedSmem.offset0,0x4
	.type		.nv.reservedSmem.cap,@object
	.size		.nv.reservedSmem.cap,0x4
